//
// Generated by NVIDIA NVVM Compiler
//
// Compiler Build ID: CL-36424714
// Cuda compilation tools, release 13.0, V13.0.88
// Based on NVVM 20.0.0
//

.version 9.0
.target sm_100
.address_size 64

	// .globl	_Z9gridblockPj

.visible .entry _Z9gridblockPj(
	.param .u64 .ptr .align 1 _Z9gridblockPj_param_0
)
{
	.reg .b32 	%r<19>;
	.reg .b64 	%rd<3>;

	ld.param.u64 	%rd1, [_Z9gridblockPj_param_0];
	cvta.to.global.u64 	%rd2, %rd1;
	mov.u32 	%r1, %ctaid.z;
	mov.u32 	%r2, %nctaid.x;
	mov.u32 	%r3, %nctaid.y;
	mov.u32 	%r4, %ctaid.y;
	mov.u32 	%r5, %ctaid.x;
	mad.lo.s32 	%r6, %r1, %r3, %r4;
	mad.lo.s32 	%r7, %r6, %r2, %r5;
	mov.u32 	%r8, %ntid.x;
	mov.u32 	%r9, %ntid.y;
	mov.u32 	%r10, %ntid.z;
	mov.u32 	%r11, %tid.z;
	mov.u32 	%r12, %tid.y;
	mov.u32 	%r13, %tid.x;
	mad.lo.s32 	%r14, %r7, %r10, %r11;
	mad.lo.s32 	%r15, %r14, %r9, %r12;
	mad.lo.s32 	%r16, %r15, %r8, %r13;
	add.s32 	%r17, %r16, 1;
	atom.global.add.u32 	%r18, [%rd2], %r17;
	ret;

}


// ===== COMPILED SASS (sm_100) =====

	.target	sm_100

	.elftype	@"ET_EXEC"


//--------------------- .note.nv.tkinfo           --------------------------
	.section	.note.nv.tkinfo,"",@"SHT_NOTE"
	.sectionflags	@"SHF_NOTE_NV_TKINFO"
	.tkinfo
        /*0018*/ 	.word	0x00000002
        /*0030*/ 	.string	""
        /*0030*/ 	.string	"ptxas"
        /*0030*/ 	.string	"Cuda compilation tools, release 13.0, V13.0.88"
        /*0030*/ 	.string	"Build cuda_13.0.r13.0/compiler.36424714_0"
        /*0030*/ 	.string	"-arch sm_100 -m 64 "



//--------------------- .note.nv.cuinfo           --------------------------
	.section	.note.nv.cuinfo,"",@"SHT_NOTE"
	.sectionflags	@"SHF_NOTE_NV_CUINFO"
        /*0018*/ 	.short	0x0002
        /*001a*/ 	.short	0x0064
        /*001c*/ 	.short	0x0082
	.zero		2


//--------------------- .nv.info                  --------------------------
	.section	.nv.info,"",@"SHT_CUDA_INFO"
	.align	4


	//----- nvinfo : EIATTR_REGCOUNT
	.align		4
        /*0000*/ 	.byte	0x04, 0x2f
        /*0002*/ 	.short	(.L_1 - .L_0)
	.align		4
.L_0:
        /*0004*/ 	.word	index@(_Z9gridblockPj)
        /*0008*/ 	.word	0x0000000a


	//----- nvinfo : EIATTR_FRAME_SIZE
	.align		4
.L_1:
        /*000c*/ 	.byte	0x04, 0x11
        /*000e*/ 	.short	(.L_3 - .L_2)
	.align		4
.L_2:
        /*0010*/ 	.word	index@(_Z9gridblockPj)
        /*0014*/ 	.word	0x00000000


	//----- nvinfo : EIATTR_MIN_STACK_SIZE
	.align		4
.L_3:
        /*0018*/ 	.byte	0x04, 0x12
        /*001a*/ 	.short	(.L_5 - .L_4)
	.align		4
.L_4:
        /*001c*/ 	.word	index@(_Z9gridblockPj)
        /*0020*/ 	.word	0x00000000
.L_5:


//--------------------- .nv.compat                --------------------------
	.section	.nv.compat,"",@"SHT_CUDA_COMPAT_INFO"
	.align	4
        /*0000*/ 	.byte	0x02, 0x09, 0x00, 0x00, 0x02, 0x02, 0x01, 0x00, 0x02, 0x05, 0x05, 0x00, 0x03, 0x07, 0x01, 0x01
        /*0010*/ 	.byte	0x02, 0x03, 0x00, 0x00, 0x02, 0x06, 0x01, 0x00, 0x04, 0x0b, 0x08, 0x00, 0x09, 0x00, 0x00, 0x00
        /*0020*/ 	.byte	0x00, 0x00, 0x00, 0x00


//--------------------- .nv.info._Z9gridblockPj   --------------------------
	.section	.nv.info._Z9gridblockPj,"",@"SHT_CUDA_INFO"
	.sectionflags	@""
	.align	4


	//----- nvinfo : EIATTR_CUDA_API_VERSION
	.align		4
        /*0000*/ 	.byte	0x04, 0x37
        /*0002*/ 	.short	(.L_7 - .L_6)
.L_6:
        /*0004*/ 	.word	0x00000082


	//----- nvinfo : EIATTR_KPARAM_INFO
	.align		4
.L_7:
        /*0008*/ 	.byte	0x04, 0x17
        /*000a*/ 	.short	(.L_9 - .L_8)
.L_8:
        /*000c*/ 	.word	0x00000000
        /*0010*/ 	.short	0x0000
        /*0012*/ 	.short	0x0000
        /*0014*/ 	.byte	0x00, 0xf5, 0x21, 0x00


	//----- nvinfo : EIATTR_SPARSE_MMA_MASK
	.align		4
.L_9:
        /*0018*/ 	.byte	0x03, 0x50
        /*001a*/ 	.short	0x0000


	//----- nvinfo : EIATTR_MAXREG_COUNT
	.align		4
        /*001c*/ 	.byte	0x03, 0x1b
        /*001e*/ 	.short	0x00ff


	//----- nvinfo : EIATTR_MERCURY_ISA_VERSION
	.align		4
        /*0020*/ 	.byte	0x03, 0x5f
        /*0022*/ 	.short	0x0101


	//----- nvinfo : EIATTR_INT_WARP_WIDE_INSTR_OFFSETS
	.align		4
        /*0024*/ 	.byte	0x04, 0x31
        /*0026*/ 	.short	(.L_11 - .L_10)


	//   ....[0]....
.L_10:
        /*0028*/ 	.word	0x00000110


	//   ....[1]....
        /*002c*/ 	.word	0x00000180


	//----- nvinfo : EIATTR_VRC_CTA_INIT_COUNT
	.align		4
.L_11:
        /*0030*/ 	.byte	0x02, 0x4a
	.zero		1
	.zero		1


	//----- nvinfo : EIATTR_EXIT_INSTR_OFFSETS
	.align		4
        /*0034*/ 	.byte	0x04, 0x1c
        /*0036*/ 	.short	(.L_13 - .L_12)


	//   ....[0]....
.L_12:
        /*0038*/ 	.word	0x000001b0


	//----- nvinfo : EIATTR_CBANK_PARAM_SIZE
	.align		4
.L_13:
        /*003c*/ 	.byte	0x03, 0x19
        /*003e*/ 	.short	0x0008


	//----- nvinfo : EIATTR_PARAM_CBANK
	.align		4
        /*0040*/ 	.byte	0x04, 0x0a
        /*0042*/ 	.short	(.L_15 - .L_14)
	.align		4
.L_14:
        /*0044*/ 	.word	index@(.nv.constant0._Z9gridblockPj)
        /*0048*/ 	.short	0x0380
        /*004a*/ 	.short	0x0008


	//----- nvinfo : EIATTR_SW_WAR
	.align		4
.L_15:
        /*004c*/ 	.byte	0x04, 0x36
        /*004e*/ 	.short	(.L_17 - .L_16)
.L_16:
        /*0050*/ 	.word	0x00000008
.L_17:


//--------------------- .nv.callgraph             --------------------------
	.section	.nv.callgraph,"",@"SHT_CUDA_CALLGRAPH"
	.align	4
	.sectionentsize	8
	.align		4
        /*0000*/ 	.word	0x00000000
	.align		4
        /*0004*/ 	.word	0xffffffff
	.align		4
        /*0008*/ 	.word	0x00000000
	.align		4
        /*000c*/ 	.word	0xfffffffe
	.align		4
        /*0010*/ 	.word	0x00000000
	.align		4
        /*0014*/ 	.word	0xfffffffd
	.align		4
        /*0018*/ 	.word	0x00000000
	.align		4
        /*001c*/ 	.word	0xfffffffc


//--------------------- .text._Z9gridblockPj      --------------------------
	.section	.text._Z9gridblockPj,"ax",@progbits
	.align	128
        .global         _Z9gridblockPj
        .type           _Z9gridblockPj,@function
        .size           _Z9gridblockPj,(.L_x_1 - _Z9gridblockPj)
        .other          _Z9gridblockPj,@"STO_CUDA_ENTRY STV_DEFAULT"
_Z9gridblockPj:
.text._Z9gridblockPj:
[----:B------:R-:W-:Y:S08]  /*0000*/  LDC R1, c[0x0][0x37c] ;  /* 0x0000df00ff017b82 */ /* 0x000ff00000000800 */
[----:B------:R-:W-:Y:S01]  /*0010*/  S2UR UR4, SR_CTAID.Z ;  /* 0x00000000000479c3 */ /* 0x000fe20000002700 */
[----:B------:R-:W0:Y:S01]  /*0020*/  S2R R3, SR_TID.Z ;  /* 0x0000000000037919 */ /* 0x000e220000002300 */
[----:B------:R-:W1:Y:S01]  /*0030*/  LDCU UR5, c[0x0][0x370] ;  /* 0x00006e00ff0577ac */ /* 0x000e620008000800 */
[----:B------:R-:W2:Y:S01]  /*0040*/  S2R R5, SR_TID.Y ;  /* 0x0000000000057919 */ /* 0x000ea20000002200 */
[----:B------:R-:W3:Y:S04]  /*0050*/  LDCU UR6, c[0x0][0x374] ;  /* 0x00006e80ff0677ac */ /* 0x000ee80008000800 */
[----:B------:R-:W3:Y:S01]  /*0060*/  S2UR UR7, SR_CTAID.Y ;  /* 0x00000000000779c3 */ /* 0x000ee20000002600 */
[----:B------:R-:W4:Y:S01]  /*0070*/  S2R R7, SR_TID.X ;  /* 0x0000000000077919 */ /* 0x000f220000002100 */
[----:B------:R-:W4:Y:S01]  /*0080*/  LDCU UR9, c[0x0][0x360] ;  /* 0x00006c00ff0977ac */ /* 0x000f220008000800 */
[----:B------:R-:W5:Y:S01]  /*0090*/  S2R R4, SR_LANEID ;  /* 0x0000000000047919 */ /* 0x000f620000000000 */
[----:B------:R-:W2:Y:S04]  /*00a0*/  LDCU UR10, c[0x0][0x364] ;  /* 0x00006c80ff0a77ac */ /* 0x000ea80008000800 */
[----:B------:R-:W1:Y:S08]  /*00b0*/  S2UR UR8, SR_CTAID.X ;  /* 0x00000000000879c3 */ /* 0x000e700000002500 */
[----:B------:R-:W0:Y:S01]  /*00c0*/  LDC R0, c[0x0][0x368] ;  /* 0x0000da00ff007b82 */ /* 0x000e220000000800 */
[----:B---3--:R-:W-:Y:S01]  /*00d0*/  UIMAD UR4, UR4, UR6, UR7 ;  /* 0x00000006040472a4 */ /* 0x008fe2000f8e0207 */
[----:B------:R-:W3:Y:S03]  /*00e0*/  LDCU.64 UR6, c[0x0][0x358] ;  /* 0x00006b00ff0677ac */ /* 0x000ee60008000a00 */
[----:B-1----:R-:W-:-:S06]  /*00f0*/  UIMAD UR4, UR4, UR5, UR8 ;  /* 0x00000005040472a4 */ /* 0x002fcc000f8e0208 */
[----:B0-----:R-:W-:Y:S01]  /*0100*/  IMAD R0, R0, UR4, R3 ;  /* 0x0000000400007c24 */ /* 0x001fe2000f8e0203 */
[----:B------:R-:W-:Y:S01]  /*0110*/  VOTEU.ANY UR4, UPT, PT ;  /* 0x0000000000047886 */ /* 0x000fe200038e0100 */
[----:B------:R-:W3:Y:S01]  /*0120*/  LDC.64 R2, c[0x0][0x380] ;  /* 0x0000e000ff027b82 */ /* 0x000ee20000000a00 */
[----:B------:R-:W-:Y:S01]  /*0130*/  UFLO.U32 UR4, UR4 ;  /* 0x00000004000472bd */ /* 0x000fe200080e0000 */
[----:B--2---:R-:W-:-:S04]  /*0140*/  IMAD R0, R0, UR10, R5 ;  /* 0x0000000a00007c24 */ /* 0x004fc8000f8e0205 */
[----:B----4-:R-:W-:Y:S01]  /*0150*/  IMAD R0, R0, UR9, R7 ;  /* 0x0000000900007c24 */ /* 0x010fe2000f8e0207 */
[----:B-----5:R-:W-:-:S04]  /*0160*/  ISETP.EQ.U32.AND P0, PT, R4, UR4, PT ;  /* 0x0000000404007c0c */ /* 0x020fc8000bf02070 */
[----:B------:R-:W-:-:S04]  /*0170*/  IADD3 R0, PT, PT, R0, 0x1, RZ ;  /* 0x0000000100007810 */ /* 0x000fc80007ffe0ff */
[----:B------:R-:W0:Y:S02]  /*0180*/  REDUX.SUM UR5, R0 ;  /* 0x00000000000573c4 */ /* 0x000e24000000c000 */
[----:B0-----:R-:W-:-:S05]  /*0190*/  MOV R5, UR5 ;  /* 0x0000000500057c02 */ /* 0x001fca0008000f00 */
[----:B---3--:R-:W-:Y:S01]  /*01a0*/  @P0 REDG.E.ADD.STRONG.GPU desc[UR6][R2.64], R5 ;  /* 0x000000050200098e */ /* 0x008fe2000c12e106 */
[----:B------:R-:W-:Y:S05]  /*01b0*/  EXIT ;  /* 0x000000000000794d */ /* 0x000fea0003800000 */
.L_x_0:
[----:B------:R-:W-:-:S00]  /*01c0*/  BRA `(.L_x_0) ;  /* 0xfffffffc00fc7947 */ /* 0x000fc0000383ffff */
[----:B------:R-:W-:-:S00]  /*01d0*/  NOP ;  /* 0x0000000000007918 */ /* 0x000fc00000000000 */
        /* <DEDUP_REMOVED lines=10> */
.L_x_1:


//--------------------- .nv.shared.reserved.0     --------------------------
	.section	.nv.shared.reserved.0,"aw",@nobits
	.weak		__nv_reservedSMEM_offset_0_alias
	.size		__nv_reservedSMEM_offset_0_alias, 0, 64
	.other		__nv_reservedSMEM_offset_0_alias,@"STO_CUDA_RESERVED_SHARED STV_DEFAULT"
__nv_reservedSMEM_offset_0_alias:
	.zero		0
	.zero		64


//--------------------- .nv.constant0._Z9gridblockPj --------------------------
	.section	.nv.constant0._Z9gridblockPj,"a",@progbits
	.sectionflags	@""
	.align	4
.nv.constant0._Z9gridblockPj:
	.zero		904


//--------------------- SYMBOLS --------------------------

	.type		.nv.reservedSmem.offset0,@object
	.size		.nv.reservedSmem.offset0,0x4
